	.headerflags	@"EF_CUDA_TEXMODE_UNIFIED EF_CUDA_64BIT_ADDRESS EF_CUDA_SM86 EF_CUDA_VIRTUAL_SM(EF_CUDA_SM86)"
	.elftype	@"ET_EXEC"


//--------------------- .nv.info                  --------------------------
	.section	.nv.info,"",@"SHT_CUDA_INFO"
	.align	4


	//----- nvinfo : EIATTR_REGCOUNT
	.align		4
        /*0000*/ 	.byte	0x04, 0x2f
        /*0002*/ 	.short	(.L_1 - .L_0)
	.align		4
.L_0:
        /*0004*/ 	.word	index@(triton_red_fused__to_copy_mean_pow_3)
        /*0008*/ 	.word	0x0000000e


	//----- nvinfo : EIATTR_MIN_STACK_SIZE
	.align		4
.L_1:
        /*000c*/ 	.byte	0x04, 0x12
        /*000e*/ 	.short	(.L_3 - .L_2)
	.align		4
.L_2:
        /*0010*/ 	.word	index@(triton_red_fused__to_copy_mean_pow_3)
        /*0014*/ 	.word	0x00000000


	//----- nvinfo : EIATTR_FRAME_SIZE
	.align		4
.L_3:
        /*0018*/ 	.byte	0x04, 0x11
        /*001a*/ 	.short	(.L_5 - .L_4)
	.align		4
.L_4:
        /*001c*/ 	.word	index@(triton_red_fused__to_copy_mean_pow_3)
        /*0020*/ 	.word	0x00000000


	//----- nvinfo : EIATTR_MIN_STACK_SIZE
	.align		4
.L_5:
        /*0024*/ 	.byte	0x04, 0x12
        /*0026*/ 	.short	(.L_7 - .L_6)
	.align		4
.L_6:
        /*0028*/ 	.word	index@(triton_red_fused__to_copy_mean_pow_3)
        /*002c*/ 	.word	0x00000000
.L_7:


//--------------------- .nv.info.triton_red_fused__to_copy_mean_pow_3 --------------------------
	.section	.nv.info.triton_red_fused__to_copy_mean_pow_3,"",@"SHT_CUDA_INFO"
	.sectionflags	@""
	.align	4


	//----- nvinfo : EIATTR_CUDA_API_VERSION
	.align		4
        /*0000*/ 	.byte	0x04, 0x37
        /*0002*/ 	.short	(.L_9 - .L_8)
.L_8:
        /*0004*/ 	.word	0x0000007c


	//----- nvinfo : EIATTR_SW2861232_WAR
	.align		4
.L_9:
        /*0008*/ 	.byte	0x01, 0x35
	.zero		2


	//----- nvinfo : EIATTR_PARAM_CBANK
	.align		4
        /*000c*/ 	.byte	0x04, 0x0a
        /*000e*/ 	.short	(.L_11 - .L_10)
	.align		4
.L_10:
        /*0010*/ 	.word	index@(.nv.constant0.triton_red_fused__to_copy_mean_pow_3)
        /*0014*/ 	.short	0x0160
        /*0016*/ 	.short	0x0020


	//----- nvinfo : EIATTR_CBANK_PARAM_SIZE
	.align		4
.L_11:
        /*0018*/ 	.byte	0x03, 0x19
        /*001a*/ 	.short	0x0020


	//----- nvinfo : EIATTR_KPARAM_INFO
	.align		4
        /*001c*/ 	.byte	0x04, 0x17
        /*001e*/ 	.short	(.L_13 - .L_12)
.L_12:
        /*0020*/ 	.word	0x00000000
        /*0024*/ 	.short	0x0004
        /*0026*/ 	.short	0x0018
        /*0028*/ 	.byte	0x00, 0xf4, 0x21, 0x00


	//----- nvinfo : EIATTR_KPARAM_INFO
	.align		4
.L_13:
        /*002c*/ 	.byte	0x04, 0x17
        /*002e*/ 	.short	(.L_15 - .L_14)
.L_14:
        /*0030*/ 	.word	0x00000000
        /*0034*/ 	.short	0x0003
        /*0036*/ 	.short	0x0014
        /*0038*/ 	.byte	0x00, 0xf0, 0x11, 0x00


	//----- nvinfo : EIATTR_KPARAM_INFO
	.align		4
.L_15:
        /*003c*/ 	.byte	0x04, 0x17
        /*003e*/ 	.short	(.L_17 - .L_16)
.L_16:
        /*0040*/ 	.word	0x00000000
        /*0044*/ 	.short	0x0002
        /*0046*/ 	.short	0x0010
        /*0048*/ 	.byte	0x00, 0xf0, 0x11, 0x00


	//----- nvinfo : EIATTR_KPARAM_INFO
	.align		4
.L_17:
        /*004c*/ 	.byte	0x04, 0x17
        /*004e*/ 	.short	(.L_19 - .L_18)
.L_18:
        /*0050*/ 	.word	0x00000000
        /*0054*/ 	.short	0x0001
        /*0056*/ 	.short	0x0008
        /*0058*/ 	.byte	0x00, 0xf4, 0x21, 0x00


	//----- nvinfo : EIATTR_KPARAM_INFO
	.align		4
.L_19:
        /*005c*/ 	.byte	0x04, 0x17
        /*005e*/ 	.short	(.L_21 - .L_20)
.L_20:
        /*0060*/ 	.word	0x00000000
        /*0064*/ 	.short	0x0000
        /*0066*/ 	.short	0x0000
        /*0068*/ 	.byte	0x00, 0xf4, 0x21, 0x00


	//----- nvinfo : EIATTR_MAXREG_COUNT
	.align		4
.L_21:
        /*006c*/ 	.byte	0x03, 0x1b
        /*006e*/ 	.short	0x00ff


	//----- nvinfo : EIATTR_COOP_GROUP_MASK_REGIDS
	.align		4
        /*0070*/ 	.byte	0x04, 0x29
        /*0072*/ 	.short	(.L_23 - .L_22)


	//   ....[0]....
.L_22:
        /*0074*/ 	.word	0xffffffff


	//   ....[1]....
        /*0078*/ 	.word	0xffffffff


	//   ....[2]....
        /*007c*/ 	.word	0xffffffff


	//   ....[3]....
        /*0080*/ 	.word	0xffffffff


	//   ....[4]....
        /*0084*/ 	.word	0xffffffff


	//----- nvinfo : EIATTR_COOP_GROUP_INSTR_OFFSETS
	.align		4
.L_23:
        /*0088*/ 	.byte	0x04, 0x28
        /*008a*/ 	.short	(.L_25 - .L_24)


	//   ....[0]....
.L_24:
        /*008c*/ 	.word	0x000001e0


	//   ....[1]....
        /*0090*/ 	.word	0x00000200


	//   ....[2]....
        /*0094*/ 	.word	0x00000220


	//   ....[3]....
        /*0098*/ 	.word	0x00000240


	//   ....[4]....
        /*009c*/ 	.word	0x00000260


	//----- nvinfo : EIATTR_EXIT_INSTR_OFFSETS
	.align		4
.L_25:
        /*00a0*/ 	.byte	0x04, 0x1c
        /*00a2*/ 	.short	(.L_27 - .L_26)


	//   ....[0]....
.L_26:
        /*00a4*/ 	.word	0x000002a0


	//   ....[1]....
        /*00a8*/ 	.word	0x00000310


	//----- nvinfo : EIATTR_REQNTID
	.align		4
.L_27:
        /*00ac*/ 	.byte	0x04, 0x10
        /*00ae*/ 	.short	(.L_29 - .L_28)
.L_28:
        /*00b0*/ 	.word	0x00000100
        /*00b4*/ 	.word	0x00000001
        /*00b8*/ 	.word	0x00000001
.L_29:


//--------------------- .nv.callgraph             --------------------------
	.section	.nv.callgraph,"",@"SHT_CUDA_CALLGRAPH"
	.align	4
	.sectionentsize	8
	.align		4
        /*0000*/ 	.word	0x00000000
	.align		4
        /*0004*/ 	.word	0xffffffff
	.align		4
        /*0008*/ 	.word	0x00000000
	.align		4
        /*000c*/ 	.word	0xfffffffe
	.align		4
        /*0010*/ 	.word	0x00000000
	.align		4
        /*0014*/ 	.word	0xfffffffd
	.align		4
        /*0018*/ 	.word	0x00000000
	.align		4
        /*001c*/ 	.word	0xfffffffc


//--------------------- .nv.rel.action            --------------------------
	.section	.nv.rel.action,"",@"SHT_CUDA_RELOCINFO"
	.align	8
	.sectionentsize	8
        /*0000*/ 	.byte	0x73, 0x00, 0x00, 0x00, 0x00, 0x00, 0x00, 0x00, 0x00, 0x00, 0x00, 0x11, 0x25, 0x00, 0x05, 0x36


//--------------------- .nv.constant0.triton_red_fused__to_copy_mean_pow_3 --------------------------
	.section	.nv.constant0.triton_red_fused__to_copy_mean_pow_3,"a",@progbits
	.sectionflags	@""
	.align	4
.nv.constant0.triton_red_fused__to_copy_mean_pow_3:
	.zero		384


//--------------------- .text.triton_red_fused__to_copy_mean_pow_3 --------------------------
	.section	.text.triton_red_fused__to_copy_mean_pow_3,"ax",@progbits
	.sectionflags	@"SHF_BARRIERS=1"
	.sectioninfo	@"SHI_REGISTERS=14"
	.align	128
        .global         triton_red_fused__to_copy_mean_pow_3
        .type           triton_red_fused__to_copy_mean_pow_3,@function
        .size           triton_red_fused__to_copy_mean_pow_3,(.L_x_1 - triton_red_fused__to_copy_mean_pow_3)
        .other          triton_red_fused__to_copy_mean_pow_3,@"STO_CUDA_ENTRY STV_DEFAULT"
triton_red_fused__to_copy_mean_pow_3:
.text.triton_red_fused__to_copy_mean_pow_3:
[----:B------:R-:W-:Y:S02]  /*0000*/  MOV R1, c[0x0][0x28] ;  /* 0x00000a0000017a02 */ /* 0x000fe40000000f00 */
[----:B------:R-:W0:Y:S01]  /*0010*/  S2R R0, SR_TID.X ;  /* 0x0000000000007919 */ /* 0x000e220000002100 */
[----:B------:R-:W-:-:S03]  /*0020*/  ULDC.64 UR4, c[0x0][0x118] ;  /* 0x0000460000047ab9 */ /* 0x000fc60000000a00 */
[----:B------:R-:W1:Y:S01]  /*0030*/  S2R R3, SR_CTAID.X ;  /* 0x0000000000037919 */ /* 0x000e620000002500 */
[----:B0-----:R-:W-:Y:S02]  /*0040*/  SHF.R.U32.HI R2, RZ, 0x5, R0 ;  /* 0x00000005ff027819 */ /* 0x001fe40000011600 */
[----:B-1----:R-:W-:Y:S02]  /*0050*/  SHF.L.U32 R3, R3, 0x3, RZ ;  /* 0x0000000303037819 */ /* 0x002fe400000006ff */
[----:B------:R-:W-:-:S04]  /*0060*/  SGXT.U32 R2, R2, 0x3 ;  /* 0x000000030202781a */ /* 0x000fc80000000000 */
[----:B------:R-:W-:-:S05]  /*0070*/  LOP3.LUT R4, R2, R3, RZ, 0xfc, !PT ;  /* 0x0000000302047212 */ /* 0x000fca00078efcff */
[----:B------:R-:W-:-:S05]  /*0080*/  IMAD.HI R5, R4, 0x2aaaaaab, RZ ;  /* 0x2aaaaaab04057827 */ /* 0x000fca00078e02ff */
[----:B------:R-:W-:-:S04]  /*0090*/  SHF.R.U32.HI R6, RZ, 0x1f, R5 ;  /* 0x0000001fff067819 */ /* 0x000fc80000011605 */
[----:B------:R-:W-:Y:S01]  /*00a0*/  LEA.HI.SX32 R7, R5, R6, 0x1e ;  /* 0x0000000605077211 */ /* 0x000fe200078ff2ff */
[----:B------:R-:W-:-:S04]  /*00b0*/  IMAD.SHL.U32 R5, R0, 0x4, RZ ;  /* 0x0000000400057824 */ /* 0x000fc800078e00ff */
[----:B------:R-:W-:Y:S01]  /*00c0*/  IMAD R4, R7, -0x18, R4 ;  /* 0xffffffe807047824 */ /* 0x000fe200078e0204 */
[----:B------:R-:W-:-:S04]  /*00d0*/  LOP3.LUT R5, R5, 0x7c, RZ, 0xc0, !PT ;  /* 0x0000007c05057812 */ /* 0x000fc800078ec0ff */
[----:B------:R-:W-:Y:S01]  /*00e0*/  LEA R4, R4, R5, 0x7 ;  /* 0x0000000504047211 */ /* 0x000fe200078e38ff */
[----:B------:R-:W-:-:S04]  /*00f0*/  IMAD.MOV.U32 R5, RZ, RZ, 0x2 ;  /* 0x00000002ff057424 */ /* 0x000fc800078e00ff */
[----:B------:R-:W-:-:S04]  /*0100*/  IMAD R4, R7, 0x2400, R4 ;  /* 0x0000240007047824 */ /* 0x000fc800078e0204 */
[----:B------:R-:W-:-:S06]  /*0110*/  IMAD.WIDE R4, R4, R5, c[0x0][0x160] ;  /* 0x0000580004047625 */ /* 0x000fcc00078e0205 */
[----:B------:R-:W2:Y:S01]  /*0120*/  LDG.E.EF.64 R4, [R4.64] ;  /* 0x0000000404047981 */ /* 0x000ea2000c0e1b00 */
[----:B------:R-:W-:Y:S02]  /*0130*/  LOP3.LUT P0, RZ, R0, 0xf8, RZ, 0xc0, !PT ;  /* 0x000000f800ff7812 */ /* 0x000fe4000780c0ff */
[C---:B--2---:R-:W-:Y:S01]  /*0140*/  PRMT R6, R4.reuse, 0x7632, R6 ;  /* 0x0000763204067816 */ /* 0x044fe20000000006 */
[----:B------:R-:W-:Y:S01]  /*0150*/  IMAD.U32 R8, R5, 0x10000, RZ ;  /* 0x0001000005087824 */ /* 0x000fe200078e00ff */
[----:B------:R-:W-:Y:S02]  /*0160*/  SHF.L.U32 R7, R4, 0x10, RZ ;  /* 0x0000001004077819 */ /* 0x000fe400000006ff */
[----:B------:R-:W-:-:S05]  /*0170*/  SHF.L.U32 R6, R6, 0x10, RZ ;  /* 0x0000001006067819 */ /* 0x000fca00000006ff */
[----:B------:R-:W-:Y:S01]  /*0180*/  FMUL R10, R6, R6 ;  /* 0x00000006060a7220 */ /* 0x000fe20000400000 */
[----:B------:R-:W-:-:S03]  /*0190*/  PRMT R6, R5, 0x7632, R6 ;  /* 0x0000763205067816 */ /* 0x000fc60000000006 */
[----:B------:R-:W-:Y:S01]  /*01a0*/  FFMA R7, R7, R7, R10 ;  /* 0x0000000707077223 */ /* 0x000fe2000000000a */
[----:B------:R-:W-:-:S03]  /*01b0*/  SHF.L.U32 R6, R6, 0x10, RZ ;  /* 0x0000001006067819 */ /* 0x000fc600000006ff */
[----:B------:R-:W-:-:S04]  /*01c0*/  FFMA R7, R8, R8, R7 ;  /* 0x0000000808077223 */ /* 0x000fc80000000007 */
[----:B------:R-:W-:-:S05]  /*01d0*/  FFMA R7, R6, R6, R7 ;  /* 0x0000000606077223 */ /* 0x000fca0000000007 */
[----:B------:R-:W0:Y:S02]  /*01e0*/  SHFL.BFLY PT, R4, R7, 0x10, 0x1f ;  /* 0x0e001f0007047f89 */ /* 0x000e2400000e0000 */
[----:B0-----:R-:W-:-:S05]  /*01f0*/  FADD R4, R7, R4 ;  /* 0x0000000407047221 */ /* 0x001fca0000000000 */
        /* <DEDUP_REMOVED lines=8> */
[----:B------:R0:W-:Y:S04]  /*0280*/  STS [R2.X4], R11 ;  /* 0x0000000b02007388 */ /* 0x0001e80000004800 */
[----:B------:R-:W-:Y:S06]  /*0290*/  BAR.SYNC.DEFER_BLOCKING 0x0 ;  /* 0x0000000000007b1d */ /* 0x000fec0000010000 */
[----:B------:R-:W-:Y:S05]  /*02a0*/  @P0 EXIT ;  /* 0x000000000000094d */ /* 0x000fea0003800000 */
[----:B0-----:R-:W-:Y:S02]  /*02b0*/  LOP3.LUT R4, R0, 0x7, RZ, 0xc0, !PT ;  /* 0x0000000700047812 */ /* 0x001fe400078ec0ff */
[----:B------:R-:W-:-:S02]  /*02c0*/  MOV R2, 0x4 ;  /* 0x0000000400027802 */ /* 0x000fc40000000f00 */
[----:B------:R-:W-:Y:S01]  /*02d0*/  LOP3.LUT R3, R3, 0x7, R0, 0xf8, !PT ;  /* 0x0000000703037812 */ /* 0x000fe200078ef800 */
[----:B------:R-:W0:Y:S04]  /*02e0*/  LDS R5, [R4.X4] ;  /* 0x0000000004057984 */ /* 0x000e280000004800 */
[----:B------:R-:W-:-:S05]  /*02f0*/  IMAD.WIDE R2, R3, R2, c[0x0][0x168] ;  /* 0x00005a0003027625 */ /* 0x000fca00078e0202 */
[----:B0-----:R-:W-:Y:S01]  /*0300*/  STG.E [R2.64], R5 ;  /* 0x0000000502007986 */ /* 0x001fe2000c101904 */
[----:B------:R-:W-:Y:S05]  /*0310*/  EXIT ;  /* 0x000000000000794d */ /* 0x000fea0003800000 */
.L_x_0:
[----:B------:R-:W-:-:S00]  /*0320*/  BRA `(.L_x_0) ;  /* 0xfffffff000007947 */ /* 0x000fc0000383ffff */
[----:B------:R-:W-:-:S00]  /*0330*/  NOP ;  /* 0x0000000000007918 */ /* 0x000fc00000000000 */
        /* <DEDUP_REMOVED lines=12> */
.L_x_1:


//--------------------- .nv.shared.triton_red_fused__to_copy_mean_pow_3 --------------------------
	.section	.nv.shared.triton_red_fused__to_copy_mean_pow_3,"aw",@nobits
	.sectionflags	@""
	.align	16
